//
// Generated by NVIDIA NVVM Compiler
//
// Compiler Build ID: CL-36424714
// Cuda compilation tools, release 13.0, V13.0.88
// Based on NVVM 20.0.0
//

.version 9.0
.target sm_100
.address_size 64

	// .globl	_Z3addiPfS_

.visible .entry _Z3addiPfS_(
	.param .u32 _Z3addiPfS__param_0,
	.param .u64 .ptr .align 1 _Z3addiPfS__param_1,
	.param .u64 .ptr .align 1 _Z3addiPfS__param_2
)
{
	.reg .pred 	%p<7>;
	.reg .b32 	%r<31>;
	.reg .b32 	%f<16>;
	.reg .b64 	%rd<18>;

	ld.param.u32 	%r12, [_Z3addiPfS__param_0];
	ld.param.u64 	%rd3, [_Z3addiPfS__param_1];
	ld.param.u64 	%rd4, [_Z3addiPfS__param_2];
	cvta.to.global.u64 	%rd1, %rd4;
	cvta.to.global.u64 	%rd2, %rd3;
	mov.u32 	%r13, %ctaid.x;
	mov.u32 	%r14, %ntid.x;
	mov.u32 	%r15, %tid.x;
	mad.lo.s32 	%r29, %r13, %r14, %r15;
	mov.u32 	%r16, %nctaid.x;
	mul.lo.s32 	%r2, %r14, %r16;
	setp.ge.s32 	%p1, %r29, %r12;
	@%p1 bra 	$L__BB0_7;
	add.s32 	%r17, %r29, %r2;
	max.s32 	%r18, %r12, %r17;
	setp.lt.s32 	%p2, %r17, %r12;
	selp.u32 	%r19, 1, 0, %p2;
	add.s32 	%r20, %r17, %r19;
	sub.s32 	%r21, %r18, %r20;
	div.u32 	%r22, %r21, %r2;
	add.s32 	%r3, %r22, %r19;
	and.b32  	%r23, %r3, 3;
	setp.eq.s32 	%p3, %r23, 3;
	@%p3 bra 	$L__BB0_4;
	add.s32 	%r24, %r3, 1;
	and.b32  	%r25, %r24, 3;
	neg.s32 	%r27, %r25;
$L__BB0_3:
	.pragma "nounroll";
	mul.wide.s32 	%rd5, %r29, 4;
	add.s64 	%rd6, %rd1, %rd5;
	add.s64 	%rd7, %rd2, %rd5;
	ld.global.f32 	%f1, [%rd7];
	ld.global.f32 	%f2, [%rd6];
	add.f32 	%f3, %f1, %f2;
	st.global.f32 	[%rd6], %f3;
	add.s32 	%r29, %r29, %r2;
	add.s32 	%r27, %r27, 1;
	setp.ne.s32 	%p4, %r27, 0;
	@%p4 bra 	$L__BB0_3;
$L__BB0_4:
	setp.lt.u32 	%p5, %r3, 3;
	@%p5 bra 	$L__BB0_7;
	mul.wide.s32 	%rd11, %r2, 4;
	shl.b32 	%r26, %r2, 2;
$L__BB0_6:
	mul.wide.s32 	%rd8, %r29, 4;
	add.s64 	%rd9, %rd2, %rd8;
	ld.global.f32 	%f4, [%rd9];
	add.s64 	%rd10, %rd1, %rd8;
	ld.global.f32 	%f5, [%rd10];
	add.f32 	%f6, %f4, %f5;
	st.global.f32 	[%rd10], %f6;
	add.s64 	%rd12, %rd9, %rd11;
	ld.global.f32 	%f7, [%rd12];
	add.s64 	%rd13, %rd10, %rd11;
	ld.global.f32 	%f8, [%rd13];
	add.f32 	%f9, %f7, %f8;
	st.global.f32 	[%rd13], %f9;
	add.s64 	%rd14, %rd12, %rd11;
	ld.global.f32 	%f10, [%rd14];
	add.s64 	%rd15, %rd13, %rd11;
	ld.global.f32 	%f11, [%rd15];
	add.f32 	%f12, %f10, %f11;
	st.global.f32 	[%rd15], %f12;
	add.s64 	%rd16, %rd14, %rd11;
	ld.global.f32 	%f13, [%rd16];
	add.s64 	%rd17, %rd15, %rd11;
	ld.global.f32 	%f14, [%rd17];
	add.f32 	%f15, %f13, %f14;
	st.global.f32 	[%rd17], %f15;
	add.s32 	%r29, %r26, %r29;
	setp.lt.s32 	%p6, %r29, %r12;
	@%p6 bra 	$L__BB0_6;
$L__BB0_7:
	ret;

}
	// .globl	_Z4initiPfS_
.visible .entry _Z4initiPfS_(
	.param .u32 _Z4initiPfS__param_0,
	.param .u64 .ptr .align 1 _Z4initiPfS__param_1,
	.param .u64 .ptr .align 1 _Z4initiPfS__param_2
)
{
	.reg .pred 	%p<7>;
	.reg .b32 	%r<33>;
	.reg .b32 	%f<6>;
	.reg .b64 	%rd<18>;

	ld.param.u32 	%r12, [_Z4initiPfS__param_0];
	ld.param.u64 	%rd3, [_Z4initiPfS__param_1];
	ld.param.u64 	%rd4, [_Z4initiPfS__param_2];
	cvta.to.global.u64 	%rd1, %rd4;
	cvta.to.global.u64 	%rd2, %rd3;
	mov.u32 	%r13, %ctaid.x;
	mov.u32 	%r14, %ntid.x;
	mov.u32 	%r15, %tid.x;
	mad.lo.s32 	%r31, %r13, %r14, %r15;
	mov.u32 	%r16, %nctaid.x;
	mul.lo.s32 	%r2, %r14, %r16;
	setp.ge.s32 	%p1, %r31, %r12;
	@%p1 bra 	$L__BB1_7;
	add.s32 	%r17, %r31, %r2;
	max.s32 	%r18, %r12, %r17;
	setp.lt.s32 	%p2, %r17, %r12;
	selp.u32 	%r19, 1, 0, %p2;
	add.s32 	%r20, %r17, %r19;
	sub.s32 	%r21, %r18, %r20;
	div.u32 	%r22, %r21, %r2;
	add.s32 	%r3, %r22, %r19;
	and.b32  	%r23, %r3, 3;
	setp.eq.s32 	%p3, %r23, 3;
	@%p3 bra 	$L__BB1_4;
	add.s32 	%r24, %r3, 1;
	and.b32  	%r25, %r24, 3;
	neg.s32 	%r29, %r25;
$L__BB1_3:
	.pragma "nounroll";
	mul.wide.s32 	%rd5, %r31, 4;
	add.s64 	%rd6, %rd1, %rd5;
	add.s64 	%rd7, %rd2, %rd5;
	cvt.rn.f32.s32 	%f1, %r31;
	st.global.f32 	[%rd7], %f1;
	st.global.f32 	[%rd6], %f1;
	add.s32 	%r31, %r31, %r2;
	add.s32 	%r29, %r29, 1;
	setp.ne.s32 	%p4, %r29, 0;
	@%p4 bra 	$L__BB1_3;
$L__BB1_4:
	setp.lt.u32 	%p5, %r3, 3;
	@%p5 bra 	$L__BB1_7;
	mul.wide.s32 	%rd11, %r2, 4;
$L__BB1_6:
	cvt.rn.f32.s32 	%f2, %r31;
	mul.wide.s32 	%rd8, %r31, 4;
	add.s64 	%rd9, %rd2, %rd8;
	st.global.f32 	[%rd9], %f2;
	add.s64 	%rd10, %rd1, %rd8;
	st.global.f32 	[%rd10], %f2;
	add.s32 	%r26, %r31, %r2;
	cvt.rn.f32.s32 	%f3, %r26;
	add.s64 	%rd12, %rd9, %rd11;
	st.global.f32 	[%rd12], %f3;
	add.s64 	%rd13, %rd10, %rd11;
	st.global.f32 	[%rd13], %f3;
	add.s32 	%r27, %r26, %r2;
	cvt.rn.f32.s32 	%f4, %r27;
	add.s64 	%rd14, %rd12, %rd11;
	st.global.f32 	[%rd14], %f4;
	add.s64 	%rd15, %rd13, %rd11;
	st.global.f32 	[%rd15], %f4;
	add.s32 	%r28, %r27, %r2;
	cvt.rn.f32.s32 	%f5, %r28;
	add.s64 	%rd16, %rd14, %rd11;
	st.global.f32 	[%rd16], %f5;
	add.s64 	%rd17, %rd15, %rd11;
	st.global.f32 	[%rd17], %f5;
	add.s32 	%r31, %r28, %r2;
	setp.lt.s32 	%p6, %r31, %r12;
	@%p6 bra 	$L__BB1_6;
$L__BB1_7:
	ret;

}


// ===== COMPILED SASS (sm_100) =====

	.target	sm_100

	.elftype	@"ET_EXEC"


//--------------------- .note.nv.tkinfo           --------------------------
	.section	.note.nv.tkinfo,"",@"SHT_NOTE"
	.sectionflags	@"SHF_NOTE_NV_TKINFO"
	.tkinfo
        /*0018*/ 	.word	0x00000002
        /*0030*/ 	.string	""
        /*0030*/ 	.string	"ptxas"
        /*0030*/ 	.string	"Cuda compilation tools, release 13.0, V13.0.88"
        /*0030*/ 	.string	"Build cuda_13.0.r13.0/compiler.36424714_0"
        /*0030*/ 	.string	"-arch sm_100 -m 64 "



//--------------------- .note.nv.cuinfo           --------------------------
	.section	.note.nv.cuinfo,"",@"SHT_NOTE"
	.sectionflags	@"SHF_NOTE_NV_CUINFO"
        /*0018*/ 	.short	0x0002
        /*001a*/ 	.short	0x0064
        /*001c*/ 	.short	0x0082
	.zero		2


//--------------------- .nv.info                  --------------------------
	.section	.nv.info,"",@"SHT_CUDA_INFO"
	.align	4


	//----- nvinfo : EIATTR_REGCOUNT
	.align		4
        /*0000*/ 	.byte	0x04, 0x2f
        /*0002*/ 	.short	(.L_1 - .L_0)
	.align		4
.L_0:
        /*0004*/ 	.word	index@(_Z3addiPfS_)
        /*0008*/ 	.word	0x00000018


	//----- nvinfo : EIATTR_FRAME_SIZE
	.align		4
.L_1:
        /*000c*/ 	.byte	0x04, 0x11
        /*000e*/ 	.short	(.L_3 - .L_2)
	.align		4
.L_2:
        /*0010*/ 	.word	index@(_Z3addiPfS_)
        /*0014*/ 	.word	0x00000000


	//----- nvinfo : EIATTR_REGCOUNT
	.align		4
.L_3:
        /*0018*/ 	.byte	0x04, 0x2f
        /*001a*/ 	.short	(.L_5 - .L_4)
	.align		4
.L_4:
        /*001c*/ 	.word	index@(_Z4initiPfS_)
        /*0020*/ 	.word	0x00000020


	//----- nvinfo : EIATTR_FRAME_SIZE
	.align		4
.L_5:
        /*0024*/ 	.byte	0x04, 0x11
        /*0026*/ 	.short	(.L_7 - .L_6)
	.align		4
.L_6:
        /*0028*/ 	.word	index@(_Z4initiPfS_)
        /*002c*/ 	.word	0x00000000


	//----- nvinfo : EIATTR_MIN_STACK_SIZE
	.align		4
.L_7:
        /*0030*/ 	.byte	0x04, 0x12
        /*0032*/ 	.short	(.L_9 - .L_8)
	.align		4
.L_8:
        /*0034*/ 	.word	index@(_Z4initiPfS_)
        /*0038*/ 	.word	0x00000000


	//----- nvinfo : EIATTR_MIN_STACK_SIZE
	.align		4
.L_9:
        /*003c*/ 	.byte	0x04, 0x12
        /*003e*/ 	.short	(.L_11 - .L_10)
	.align		4
.L_10:
        /*0040*/ 	.word	index@(_Z3addiPfS_)
        /*0044*/ 	.word	0x00000000
.L_11:


//--------------------- .nv.compat                --------------------------
	.section	.nv.compat,"",@"SHT_CUDA_COMPAT_INFO"
	.align	4
        /*0000*/ 	.byte	0x02, 0x09, 0x00, 0x00, 0x02, 0x02, 0x01, 0x00, 0x02, 0x05, 0x05, 0x00, 0x03, 0x07, 0x01, 0x01
        /*0010*/ 	.byte	0x02, 0x03, 0x00, 0x00, 0x02, 0x06, 0x01, 0x00, 0x04, 0x0b, 0x08, 0x00, 0x09, 0x00, 0x00, 0x00
        /*0020*/ 	.byte	0x00, 0x00, 0x00, 0x00


//--------------------- .nv.info._Z4initiPfS_     --------------------------
	.section	.nv.info._Z4initiPfS_,"",@"SHT_CUDA_INFO"
	.sectionflags	@""
	.align	4


	//----- nvinfo : EIATTR_CUDA_API_VERSION
	.align		4
        /*0000*/ 	.byte	0x04, 0x37
        /*0002*/ 	.short	(.L_13 - .L_12)
.L_12:
        /*0004*/ 	.word	0x00000082


	//----- nvinfo : EIATTR_KPARAM_INFO
	.align		4
.L_13:
        /*0008*/ 	.byte	0x04, 0x17
        /*000a*/ 	.short	(.L_15 - .L_14)
.L_14:
        /*000c*/ 	.word	0x00000000
        /*0010*/ 	.short	0x0002
        /*0012*/ 	.short	0x0010
        /*0014*/ 	.byte	0x00, 0xf5, 0x21, 0x00


	//----- nvinfo : EIATTR_KPARAM_INFO
	.align		4
.L_15:
        /*0018*/ 	.byte	0x04, 0x17
        /*001a*/ 	.short	(.L_17 - .L_16)
.L_16:
        /*001c*/ 	.word	0x00000000
        /*0020*/ 	.short	0x0001
        /*0022*/ 	.short	0x0008
        /*0024*/ 	.byte	0x00, 0xf5, 0x21, 0x00


	//----- nvinfo : EIATTR_KPARAM_INFO
	.align		4
.L_17:
        /*0028*/ 	.byte	0x04, 0x17
        /*002a*/ 	.short	(.L_19 - .L_18)
.L_18:
        /*002c*/ 	.word	0x00000000
        /*0030*/ 	.short	0x0000
        /*0032*/ 	.short	0x0000
        /*0034*/ 	.byte	0x00, 0xf0, 0x11, 0x00


	//----- nvinfo : EIATTR_SPARSE_MMA_MASK
	.align		4
.L_19:
        /*0038*/ 	.byte	0x03, 0x50
        /*003a*/ 	.short	0x0000


	//----- nvinfo : EIATTR_MAXREG_COUNT
	.align		4
        /*003c*/ 	.byte	0x03, 0x1b
        /*003e*/ 	.short	0x00ff


	//----- nvinfo : EIATTR_MERCURY_ISA_VERSION
	.align		4
        /*0040*/ 	.byte	0x03, 0x5f
        /*0042*/ 	.short	0x0101


	//----- nvinfo : EIATTR_VRC_CTA_INIT_COUNT
	.align		4
        /*0044*/ 	.byte	0x02, 0x4a
	.zero		1
	.zero		1


	//----- nvinfo : EIATTR_EXIT_INSTR_OFFSETS
	.align		4
        /*0048*/ 	.byte	0x04, 0x1c
        /*004a*/ 	.short	(.L_21 - .L_20)


	//   ....[0]....
.L_20:
        /*004c*/ 	.word	0x00000090


	//   ....[1]....
        /*0050*/ 	.word	0x00000390


	//   ....[2]....
        /*0054*/ 	.word	0x00000540


	//----- nvinfo : EIATTR_CRS_STACK_SIZE
	.align		4
.L_21:
        /*0058*/ 	.byte	0x04, 0x1e
        /*005a*/ 	.short	(.L_23 - .L_22)
.L_22:
        /*005c*/ 	.word	0x00000000


	//----- nvinfo : EIATTR_CBANK_PARAM_SIZE
	.align		4
.L_23:
        /*0060*/ 	.byte	0x03, 0x19
        /*0062*/ 	.short	0x0018


	//----- nvinfo : EIATTR_PARAM_CBANK
	.align		4
        /*0064*/ 	.byte	0x04, 0x0a
        /*0066*/ 	.short	(.L_25 - .L_24)
	.align		4
.L_24:
        /*0068*/ 	.word	index@(.nv.constant0._Z4initiPfS_)
        /*006c*/ 	.short	0x0380
        /*006e*/ 	.short	0x0018


	//----- nvinfo : EIATTR_SW_WAR
	.align		4
.L_25:
        /*0070*/ 	.byte	0x04, 0x36
        /*0072*/ 	.short	(.L_27 - .L_26)
.L_26:
        /*0074*/ 	.word	0x00000008
.L_27:


//--------------------- .nv.info._Z3addiPfS_      --------------------------
	.section	.nv.info._Z3addiPfS_,"",@"SHT_CUDA_INFO"
	.sectionflags	@""
	.align	4


	//----- nvinfo : EIATTR_CUDA_API_VERSION
	.align		4
        /*0000*/ 	.byte	0x04, 0x37
        /*0002*/ 	.short	(.L_29 - .L_28)
.L_28:
        /*0004*/ 	.word	0x00000082


	//----- nvinfo : EIATTR_KPARAM_INFO
	.align		4
.L_29:
        /*0008*/ 	.byte	0x04, 0x17
        /*000a*/ 	.short	(.L_31 - .L_30)
.L_30:
        /*000c*/ 	.word	0x00000000
        /*0010*/ 	.short	0x0002
        /*0012*/ 	.short	0x0010
        /*0014*/ 	.byte	0x00, 0xf5, 0x21, 0x00


	//----- nvinfo : EIATTR_KPARAM_INFO
	.align		4
.L_31:
        /*0018*/ 	.byte	0x04, 0x17
        /*001a*/ 	.short	(.L_33 - .L_32)
.L_32:
        /*001c*/ 	.word	0x00000000
        /*0020*/ 	.short	0x0001
        /*0022*/ 	.short	0x0008
        /*0024*/ 	.byte	0x00, 0xf5, 0x21, 0x00


	//----- nvinfo : EIATTR_KPARAM_INFO
	.align		4
.L_33:
        /*0028*/ 	.byte	0x04, 0x17
        /*002a*/ 	.short	(.L_35 - .L_34)
.L_34:
        /*002c*/ 	.word	0x00000000
        /*0030*/ 	.short	0x0000
        /*0032*/ 	.short	0x0000
        /*0034*/ 	.byte	0x00, 0xf0, 0x11, 0x00


	//----- nvinfo : EIATTR_SPARSE_MMA_MASK
	.align		4
.L_35:
        /*0038*/ 	.byte	0x03, 0x50
        /*003a*/ 	.short	0x0000


	//----- nvinfo : EIATTR_MAXREG_COUNT
	.align		4
        /*003c*/ 	.byte	0x03, 0x1b
        /*003e*/ 	.short	0x00ff


	//----- nvinfo : EIATTR_MERCURY_ISA_VERSION
	.align		4
        /*0040*/ 	.byte	0x03, 0x5f
        /*0042*/ 	.short	0x0101


	//----- nvinfo : EIATTR_VRC_CTA_INIT_COUNT
	.align		4
        /*0044*/ 	.byte	0x02, 0x4a
	.zero		1
	.zero		1


	//----- nvinfo : EIATTR_EXIT_INSTR_OFFSETS
	.align		4
        /*0048*/ 	.byte	0x04, 0x1c
        /*004a*/ 	.short	(.L_37 - .L_36)


	//   ....[0]....
.L_36:
        /*004c*/ 	.word	0x00000090


	//   ....[1]....
        /*0050*/ 	.word	0x00000380


	//   ....[2]....
        /*0054*/ 	.word	0x00000560


	//----- nvinfo : EIATTR_CRS_STACK_SIZE
	.align		4
.L_37:
        /*0058*/ 	.byte	0x04, 0x1e
        /*005a*/ 	.short	(.L_39 - .L_38)
.L_38:
        /*005c*/ 	.word	0x00000000


	//----- nvinfo : EIATTR_CBANK_PARAM_SIZE
	.align		4
.L_39:
        /*0060*/ 	.byte	0x03, 0x19
        /*0062*/ 	.short	0x0018


	//----- nvinfo : EIATTR_PARAM_CBANK
	.align		4
        /*0064*/ 	.byte	0x04, 0x0a
        /*0066*/ 	.short	(.L_41 - .L_40)
	.align		4
.L_40:
        /*0068*/ 	.word	index@(.nv.constant0._Z3addiPfS_)
        /*006c*/ 	.short	0x0380
        /*006e*/ 	.short	0x0018


	//----- nvinfo : EIATTR_SW_WAR
	.align		4
.L_41:
        /*0070*/ 	.byte	0x04, 0x36
        /*0072*/ 	.short	(.L_43 - .L_42)
.L_42:
        /*0074*/ 	.word	0x00000008
.L_43:


//--------------------- .nv.callgraph             --------------------------
	.section	.nv.callgraph,"",@"SHT_CUDA_CALLGRAPH"
	.align	4
	.sectionentsize	8
	.align		4
        /*0000*/ 	.word	0x00000000
	.align		4
        /*0004*/ 	.word	0xffffffff
	.align		4
        /*0008*/ 	.word	0x00000000
	.align		4
        /*000c*/ 	.word	0xfffffffe
	.align		4
        /*0010*/ 	.word	0x00000000
	.align		4
        /*0014*/ 	.word	0xfffffffd
	.align		4
        /*0018*/ 	.word	0x00000000
	.align		4
        /*001c*/ 	.word	0xfffffffc


//--------------------- .text._Z4initiPfS_        --------------------------
	.section	.text._Z4initiPfS_,"ax",@progbits
	.align	128
        .global         _Z4initiPfS_
        .type           _Z4initiPfS_,@function
        .size           _Z4initiPfS_,(.L_x_10 - _Z4initiPfS_)
        .other          _Z4initiPfS_,@"STO_CUDA_ENTRY STV_DEFAULT"
_Z4initiPfS_:
.text._Z4initiPfS_:
[----:B------:R-:W-:Y:S01]  /*0000*/  LDC R1, c[0x0][0x37c] ;  /* 0x0000df00ff017b82 */ /* 0x000fe20000000800 */
[----:B------:R-:W0:Y:S07]  /*0010*/  S2R R7, SR_TID.X ;  /* 0x0000000000077919 */ /* 0x000e2e0000002100 */
[----:B------:R-:W0:Y:S01]  /*0020*/  S2UR UR4, SR_CTAID.X ;  /* 0x00000000000479c3 */ /* 0x000e220000002500 */
[----:B------:R-:W1:Y:S07]  /*0030*/  LDCU UR6, c[0x0][0x380] ;  /* 0x00007000ff0677ac */ /* 0x000e6e0008000800 */
[----:B------:R-:W0:Y:S01]  /*0040*/  LDC R0, c[0x0][0x360] ;  /* 0x0000d800ff007b82 */ /* 0x000e220000000800 */
[----:B------:R-:W2:Y:S01]  /*0050*/  LDCU UR5, c[0x0][0x370] ;  /* 0x00006e00ff0577ac */ /* 0x000ea20008000800 */
[----:B0-----:R-:W-:-:S02]  /*0060*/  IMAD R7, R0, UR4, R7 ;  /* 0x0000000400077c24 */ /* 0x001fc4000f8e0207 */
[----:B--2---:R-:W-:-:S03]  /*0070*/  IMAD R0, R0, UR5, RZ ;  /* 0x0000000500007c24 */ /* 0x004fc6000f8e02ff */
[----:B-1----:R-:W-:-:S13]  /*0080*/  ISETP.GE.AND P0, PT, R7, UR6, PT ;  /* 0x0000000607007c0c */ /* 0x002fda000bf06270 */
[----:B------:R-:W-:Y:S05]  /*0090*/  @P0 EXIT ;  /* 0x000000000000094d */ /* 0x000fea0003800000 */
[----:B------:R-:W0:Y:S01]  /*00a0*/  I2F.U32.RP R8, R0 ;  /* 0x0000000000087306 */ /* 0x000e220000209000 */
[C---:B------:R-:W-:Y:S01]  /*00b0*/  IADD3 R4, PT, PT, R0.reuse, R7, RZ ;  /* 0x0000000700047210 */ /* 0x040fe20007ffe0ff */
[----:B------:R-:W-:Y:S01]  /*00c0*/  IMAD.MOV R9, RZ, RZ, -R0 ;  /* 0x000000ffff097224 */ /* 0x000fe200078e0a00 */
[----:B------:R-:W-:Y:S01]  /*00d0*/  ISETP.NE.U32.AND P2, PT, R0, RZ, PT ;  /* 0x000000ff0000720c */ /* 0x000fe20003f45070 */
[----:B------:R-:W1:Y:S01]  /*00e0*/  LDCU.64 UR4, c[0x0][0x358] ;  /* 0x00006b00ff0477ac */ /* 0x000e620008000a00 */
[C---:B------:R-:W-:Y:S01]  /*00f0*/  ISETP.GE.AND P0, PT, R4.reuse, UR6, PT ;  /* 0x0000000604007c0c */ /* 0x040fe2000bf06270 */
[----:B------:R-:W-:Y:S01]  /*0100*/  BSSY.RECONVERGENT B0, `(.L_x_0) ;  /* 0x0000028000007945 */ /* 0x000fe20003800200 */
[----:B------:R-:W-:Y:S02]  /*0110*/  VIMNMX R5, PT, PT, R4, UR6, !PT ;  /* 0x0000000604057c48 */ /* 0x000fe4000ffe0100 */
[----:B------:R-:W-:-:S04]  /*0120*/  SEL R6, RZ, 0x1, P0 ;  /* 0x00000001ff067807 */ /* 0x000fc80000000000 */
[----:B------:R-:W-:Y:S01]  /*0130*/  IADD3 R5, PT, PT, R5, -R4, -R6 ;  /* 0x8000000405057210 */ /* 0x000fe20007ffe806 */
[----:B0-----:R-:W0:Y:S02]  /*0140*/  MUFU.RCP R8, R8 ;  /* 0x0000000800087308 */ /* 0x001e240000001000 */
[----:B0-----:R-:W-:-:S06]  /*0150*/  VIADD R2, R8, 0xffffffe ;  /* 0x0ffffffe08027836 */ /* 0x001fcc0000000000 */
[----:B------:R0:W2:Y:S02]  /*0160*/  F2I.FTZ.U32.TRUNC.NTZ R3, R2 ;  /* 0x0000000200037305 */ /* 0x0000a4000021f000 */
[----:B0-----:R-:W-:Y:S02]  /*0170*/  IMAD.MOV.U32 R2, RZ, RZ, RZ ;  /* 0x000000ffff027224 */ /* 0x001fe400078e00ff */
[----:B--2---:R-:W-:-:S04]  /*0180*/  IMAD R9, R9, R3, RZ ;  /* 0x0000000309097224 */ /* 0x004fc800078e02ff */
[----:B------:R-:W-:-:S06]  /*0190*/  IMAD.HI.U32 R8, R3, R9, R2 ;  /* 0x0000000903087227 */ /* 0x000fcc00078e0002 */
[----:B------:R-:W-:-:S05]  /*01a0*/  IMAD.HI.U32 R9, R8, R5, RZ ;  /* 0x0000000508097227 */ /* 0x000fca00078e00ff */
[----:B------:R-:W-:-:S05]  /*01b0*/  IADD3 R2, PT, PT, -R9, RZ, RZ ;  /* 0x000000ff09027210 */ /* 0x000fca0007ffe1ff */
[----:B------:R-:W-:Y:S02]  /*01c0*/  IMAD R5, R0, R2, R5 ;  /* 0x0000000200057224 */ /* 0x000fe400078e0205 */
[----:B------:R-:W0:Y:S03]  /*01d0*/  LDC.64 R2, c[0x0][0x390] ;  /* 0x0000e400ff027b82 */ /* 0x000e260000000a00 */
[----:B------:R-:W-:-:S13]  /*01e0*/  ISETP.GE.U32.AND P0, PT, R5, R0, PT ;  /* 0x000000000500720c */ /* 0x000fda0003f06070 */
[----:B------:R-:W-:Y:S01]  /*01f0*/  @P0 IMAD.IADD R5, R5, 0x1, -R0 ;  /* 0x0000000105050824 */ /* 0x000fe200078e0a00 */
[----:B------:R-:W-:-:S04]  /*0200*/  @P0 IADD3 R9, PT, PT, R9, 0x1, RZ ;  /* 0x0000000109090810 */ /* 0x000fc80007ffe0ff */
[-C--:B------:R-:W-:Y:S02]  /*0210*/  ISETP.GE.U32.AND P1, PT, R5, R0.reuse, PT ;  /* 0x000000000500720c */ /* 0x080fe40003f26070 */
[----:B------:R-:W2:Y:S11]  /*0220*/  LDC.64 R4, c[0x0][0x388] ;  /* 0x0000e200ff047b82 */ /* 0x000eb60000000a00 */
[----:B------:R-:W-:Y:S01]  /*0230*/  @P1 VIADD R9, R9, 0x1 ;  /* 0x0000000109091836 */ /* 0x000fe20000000000 */
[----:B------:R-:W-:-:S04]  /*0240*/  @!P2 LOP3.LUT R9, RZ, R0, RZ, 0x33, !PT ;  /* 0x00000000ff09a212 */ /* 0x000fc800078e33ff */
[----:B------:R-:W-:-:S04]  /*0250*/  IADD3 R6, PT, PT, R6, R9, RZ ;  /* 0x0000000906067210 */ /* 0x000fc80007ffe0ff */
[C---:B------:R-:W-:Y:S02]  /*0260*/  LOP3.LUT R8, R6.reuse, 0x3, RZ, 0xc0, !PT ;  /* 0x0000000306087812 */ /* 0x040fe400078ec0ff */
[----:B------:R-:W-:Y:S02]  /*0270*/  ISETP.GE.U32.AND P1, PT, R6, 0x3, PT ;  /* 0x000000030600780c */ /* 0x000fe40003f26070 */
[----:B------:R-:W-:-:S13]  /*0280*/  ISETP.NE.AND P0, PT, R8, 0x3, PT ;  /* 0x000000030800780c */ /* 0x000fda0003f05270 */
[----:B01----:R-:W-:Y:S05]  /*0290*/  @!P0 BRA `(.L_x_1) ;  /* 0x0000000000388947 */ /* 0x003fea0003800000 */
[----:B------:R-:W0:Y:S01]  /*02a0*/  LDC.64 R12, c[0x0][0x390] ;  /* 0x0000e400ff0c7b82 */ /* 0x000e220000000a00 */
[----:B------:R-:W-:-:S05]  /*02b0*/  VIADD R6, R6, 0x1 ;  /* 0x0000000106067836 */ /* 0x000fca0000000000 */
[----:B------:R-:W-:Y:S02]  /*02c0*/  LOP3.LUT R6, R6, 0x3, RZ, 0xc0, !PT ;  /* 0x0000000306067812 */ /* 0x000fe400078ec0ff */
[----:B------:R-:W1:Y:S02]  /*02d0*/  LDC.64 R14, c[0x0][0x388] ;  /* 0x0000e200ff0e7b82 */ /* 0x000e640000000a00 */
[----:B------:R-:W-:-:S07]  /*02e0*/  IADD3 R6, PT, PT, -R6, RZ, RZ ;  /* 0x000000ff06067210 */ /* 0x000fce0007ffe1ff */
.L_x_2:
[----:B------:R-:W-:Y:S01]  /*02f0*/  I2FP.F32.S32 R17, R7 ;  /* 0x0000000700117245 */ /* 0x000fe20000201400 */
[----:B-1----:R-:W-:-:S04]  /*0300*/  IMAD.WIDE R10, R7, 0x4, R14 ;  /* 0x00000004070a7825 */ /* 0x002fc800078e020e */
[----:B0-----:R-:W-:Y:S01]  /*0310*/  IMAD.WIDE R8, R7, 0x4, R12 ;  /* 0x0000000407087825 */ /* 0x001fe200078e020c */
[----:B------:R3:W-:Y:S01]  /*0320*/  STG.E desc[UR4][R10.64], R17 ;  /* 0x000000110a007986 */ /* 0x0007e2000c101904 */
[----:B------:R-:W-:Y:S02]  /*0330*/  IADD3 R7, PT, PT, R0, R7, RZ ;  /* 0x0000000700077210 */ /* 0x000fe40007ffe0ff */
[----:B------:R-:W-:Y:S01]  /*0340*/  VIADD R6, R6, 0x1 ;  /* 0x0000000106067836 */ /* 0x000fe20000000000 */
[----:B------:R3:W-:Y:S04]  /*0350*/  STG.E desc[UR4][R8.64], R17 ;  /* 0x0000001108007986 */ /* 0x0007e8000c101904 */
[----:B------:R-:W-:-:S13]  /*0360*/  ISETP.NE.AND P0, PT, R6, RZ, PT ;  /* 0x000000ff0600720c */ /* 0x000fda0003f05270 */
[----:B---3--:R-:W-:Y:S05]  /*0370*/  @P0 BRA `(.L_x_2) ;  /* 0xfffffffc00dc0947 */ /* 0x008fea000383ffff */
.L_x_1:
[----:B------:R-:W-:Y:S05]  /*0380*/  BSYNC.RECONVERGENT B0 ;  /* 0x0000000000007941 */ /* 0x000fea0003800200 */
.L_x_0:
[----:B------:R-:W-:Y:S05]  /*0390*/  @!P1 EXIT ;  /* 0x000000000000994d */ /* 0x000fea0003800000 */
.L_x_3:
[----:B0-2---:R-:W-:Y:S01]  /*03a0*/  IMAD.WIDE R22, R7, 0x4, R4 ;  /* 0x0000000407167825 */ /* 0x005fe200078e0204 */
[----:B------:R-:W-:-:S03]  /*03b0*/  I2FP.F32.S32 R24, R7 ;  /* 0x0000000700187245 */ /* 0x000fc60000201400 */
[----:B------:R-:W-:Y:S02]  /*03c0*/  IMAD.WIDE R14, R7, 0x4, R2 ;  /* 0x00000004070e7825 */ /* 0x000fe400078e0202 */
[----:B------:R0:W-:Y:S02]  /*03d0*/  STG.E desc[UR4][R22.64], R24 ;  /* 0x0000001816007986 */ /* 0x0001e4000c101904 */
[C---:B------:R-:W-:Y:S02]  /*03e0*/  IMAD.IADD R25, R0.reuse, 0x1, R7 ;  /* 0x0000000100197824 */ /* 0x040fe400078e0207 */
[C---:B------:R-:W-:Y:S01]  /*03f0*/  IMAD.WIDE R16, R0.reuse, 0x4, R22 ;  /* 0x0000000400107825 */ /* 0x040fe200078e0216 */
[----:B------:R0:W-:Y:S02]  /*0400*/  STG.E desc[UR4][R14.64], R24 ;  /* 0x000000180e007986 */ /* 0x0001e4000c101904 */
[CC--:B------:R-:W-:Y:S01]  /*0410*/  IADD3 R7, PT, PT, R0.reuse, R25.reuse, RZ ;  /* 0x0000001900077210 */ /* 0x0c0fe20007ffe0ff */
[----:B------:R-:W-:Y:S01]  /*0420*/  IMAD.WIDE R8, R0, 0x4, R14 ;  /* 0x0000000400087825 */ /* 0x000fe200078e020e */
[----:B------:R-:W-:-:S02]  /*0430*/  I2FP.F32.S32 R25, R25 ;  /* 0x0000001900197245 */ /* 0x000fc40000201400 */
[----:B------:R-:W-:Y:S01]  /*0440*/  I2FP.F32.S32 R27, R7 ;  /* 0x00000007001b7245 */ /* 0x000fe20000201400 */
[C---:B------:R-:W-:Y:S02]  /*0450*/  IMAD.WIDE R12, R0.reuse, 0x4, R16 ;  /* 0x00000004000c7825 */ /* 0x040fe400078e0210 */
[----:B------:R0:W-:Y:S02]  /*0460*/  STG.E desc[UR4][R16.64], R25 ;  /* 0x0000001910007986 */ /* 0x0001e4000c101904 */
[C---:B------:R-:W-:Y:S02]  /*0470*/  IMAD.IADD R29, R0.reuse, 0x1, R7 ;  /* 0x00000001001d7824 */ /* 0x040fe400078e0207 */
[C---:B------:R-:W-:Y:S01]  /*0480*/  IMAD.WIDE R10, R0.reuse, 0x4, R8 ;  /* 0x00000004000a7825 */ /* 0x040fe200078e0208 */
[----:B------:R0:W-:Y:S02]  /*0490*/  STG.E desc[UR4][R8.64], R25 ;  /* 0x0000001908007986 */ /* 0x0001e4000c101904 */
[-C--:B------:R-:W-:Y:S01]  /*04a0*/  I2FP.F32.S32 R6, R29.reuse ;  /* 0x0000001d00067245 */ /* 0x080fe20000201400 */
[C---:B------:R-:W-:Y:S01]  /*04b0*/  IMAD.WIDE R18, R0.reuse, 0x4, R12 ;  /* 0x0000000400127825 */ /* 0x040fe200078e020c */
[----:B------:R0:W-:Y:S01]  /*04c0*/  STG.E desc[UR4][R12.64], R27 ;  /* 0x0000001b0c007986 */ /* 0x0001e2000c101904 */
[----:B------:R-:W-:-:S02]  /*04d0*/  IADD3 R7, PT, PT, R0, R29, RZ ;  /* 0x0000001d00077210 */ /* 0x000fc40007ffe0ff */
[----:B------:R-:W-:Y:S01]  /*04e0*/  IMAD.WIDE R20, R0, 0x4, R10 ;  /* 0x0000000400147825 */ /* 0x000fe200078e020a */
[----:B------:R0:W-:Y:S01]  /*04f0*/  STG.E desc[UR4][R10.64], R27 ;  /* 0x0000001b0a007986 */ /* 0x0001e2000c101904 */
[----:B------:R-:W-:-:S03]  /*0500*/  ISETP.GE.AND P0, PT, R7, UR6, PT ;  /* 0x0000000607007c0c */ /* 0x000fc6000bf06270 */
[----:B------:R0:W-:Y:S04]  /*0510*/  STG.E desc[UR4][R18.64], R6 ;  /* 0x0000000612007986 */ /* 0x0001e8000c101904 */
[----:B------:R0:W-:Y:S06]  /*0520*/  STG.E desc[UR4][R20.64], R6 ;  /* 0x0000000614007986 */ /* 0x0001ec000c101904 */
[----:B------:R-:W-:Y:S05]  /*0530*/  @!P0 BRA `(.L_x_3) ;  /* 0xfffffffc00988947 */ /* 0x000fea000383ffff */
[----:B------:R-:W-:Y:S05]  /*0540*/  EXIT ;  /* 0x000000000000794d */ /* 0x000fea0003800000 */
.L_x_4:
[----:B------:R-:W-:-:S00]  /*0550*/  BRA `(.L_x_4) ;  /* 0xfffffffc00fc7947 */ /* 0x000fc0000383ffff */
[----:B------:R-:W-:-:S00]  /*0560*/  NOP ;  /* 0x0000000000007918 */ /* 0x000fc00000000000 */
        /* <DEDUP_REMOVED lines=9> */
.L_x_10:


//--------------------- .text._Z3addiPfS_         --------------------------
	.section	.text._Z3addiPfS_,"ax",@progbits
	.align	128
        .global         _Z3addiPfS_
        .type           _Z3addiPfS_,@function
        .size           _Z3addiPfS_,(.L_x_11 - _Z3addiPfS_)
        .other          _Z3addiPfS_,@"STO_CUDA_ENTRY STV_DEFAULT"
_Z3addiPfS_:
.text._Z3addiPfS_:
        /* <DEDUP_REMOVED lines=11> */
[C---:B------:R-:W-:Y:S01]  /*00b0*/  IMAD.IADD R2, R0.reuse, 0x1, R3 ;  /* 0x0000000100027824 */ /* 0x040fe200078e0203 */
[----:B------:R-:W-:Y:S01]  /*00c0*/  IADD3 R9, PT, PT, RZ, -R0, RZ ;  /* 0x80000000ff097210 */ /* 0x000fe20007ffe0ff */
[----:B------:R-:W1:Y:S01]  /*00d0*/  LDCU.64 UR4, c[0x0][0x358] ;  /* 0x00006b00ff0477ac */ /* 0x000e620008000a00 */
[----:B------:R-:W-:Y:S01]  /*00e0*/  ISETP.NE.U32.AND P2, PT, R0, RZ, PT ;  /* 0x000000ff0000720c */ /* 0x000fe20003f45070 */
[----:B------:R-:W-:Y:S01]  /*00f0*/  BSSY.RECONVERGENT B0, `(.L_x_5) ;  /* 0x0000028000007945 */ /* 0x000fe20003800200 */
[C---:B------:R-:W-:Y:S02]  /*0100*/  ISETP.GE.AND P0, PT, R2.reuse, UR6, PT ;  /* 0x0000000602007c0c */ /* 0x040fe4000bf06270 */
[----:B------:R-:W-:Y:S02]  /*0110*/  VIMNMX R7, PT, PT, R2, UR6, !PT ;  /* 0x0000000602077c48 */ /* 0x000fe4000ffe0100 */
[----:B------:R-:W-:-:S04]  /*0120*/  SEL R6, RZ, 0x1, P0 ;  /* 0x00000001ff067807 */ /* 0x000fc80000000000 */
[----:B------:R-:W-:Y:S01]  /*0130*/  IADD3 R7, PT, PT, R7, -R2, -R6 ;  /* 0x8000000207077210 */ /* 0x000fe20007ffe806 */
[----:B0-----:R-:W0:Y:S02]  /*0140*/  MUFU.RCP R8, R8 ;  /* 0x0000000800087308 */ /* 0x001e240000001000 */
[----:B0-----:R-:W-:-:S06]  /*0150*/  IADD3 R4, PT, PT, R8, 0xffffffe, RZ ;  /* 0x0ffffffe08047810 */ /* 0x001fcc0007ffe0ff */
[----:B------:R0:W2:Y:S02]  /*0160*/  F2I.FTZ.U32.TRUNC.NTZ R5, R4 ;  /* 0x0000000400057305 */ /* 0x0000a4000021f000 */
[----:B0-----:R-:W-:Y:S02]  /*0170*/  HFMA2 R4, -RZ, RZ, 0, 0 ;  /* 0x00000000ff047431 */ /* 0x001fe400000001ff */
[----:B--2---:R-:W-:-:S04]  /*0180*/  IMAD R9, R9, R5, RZ ;  /* 0x0000000509097224 */ /* 0x004fc800078e02ff */
[----:B------:R-:W-:-:S06]  /*0190*/  IMAD.HI.U32 R8, R5, R9, R4 ;  /* 0x0000000905087227 */ /* 0x000fcc00078e0004 */
[----:B------:R-:W-:-:S05]  /*01a0*/  IMAD.HI.U32 R5, R8, R7, RZ ;  /* 0x0000000708057227 */ /* 0x000fca00078e00ff */
[----:B------:R-:W-:-:S05]  /*01b0*/  IADD3 R2, PT, PT, -R5, RZ, RZ ;  /* 0x000000ff05027210 */ /* 0x000fca0007ffe1ff */
[----:B------:R-:W-:-:S05]  /*01c0*/  IMAD R7, R0, R2, R7 ;  /* 0x0000000200077224 */ /* 0x000fca00078e0207 */
[----:B------:R-:W-:-:S13]  /*01d0*/  ISETP.GE.U32.AND P0, PT, R7, R0, PT ;  /* 0x000000000700720c */ /* 0x000fda0003f06070 */
[----:B------:R-:W-:Y:S01]  /*01e0*/  @P0 IMAD.IADD R7, R7, 0x1, -R0 ;  /* 0x0000000107070824 */ /* 0x000fe200078e0a00 */
[----:B------:R-:W-:-:S04]  /*01f0*/  @P0 IADD3 R5, PT, PT, R5, 0x1, RZ ;  /* 0x0000000105050810 */ /* 0x000fc80007ffe0ff */
[----:B------:R-:W-:-:S13]  /*0200*/  ISETP.GE.U32.AND P1, PT, R7, R0, PT ;  /* 0x000000000700720c */ /* 0x000fda0003f26070 */
[----:B------:R-:W-:Y:S02]  /*0210*/  @P1 IADD3 R5, PT, PT, R5, 0x1, RZ ;  /* 0x0000000105051810 */ /* 0x000fe40007ffe0ff */
[----:B------:R-:W-:-:S05]  /*0220*/  @!P2 LOP3.LUT R5, RZ, R0, RZ, 0x33, !PT ;  /* 0x00000000ff05a212 */ /* 0x000fca00078e33ff */
[----:B------:R-:W-:-:S05]  /*0230*/  IMAD.IADD R2, R6, 0x1, R5 ;  /* 0x0000000106027824 */ /* 0x000fca00078e0205 */
[C---:B------:R-:W-:Y:S02]  /*0240*/  LOP3.LUT R4, R2.reuse, 0x3, RZ, 0xc0, !PT ;  /* 0x0000000302047812 */ /* 0x040fe400078ec0ff */
[----:B------:R-:W-:Y:S02]  /*0250*/  ISETP.GE.U32.AND P1, PT, R2, 0x3, PT ;  /* 0x000000030200780c */ /* 0x000fe40003f26070 */
[----:B------:R-:W-:-:S13]  /*0260*/  ISETP.NE.AND P0, PT, R4, 0x3, PT ;  /* 0x000000030400780c */ /* 0x000fda0003f05270 */
[----:B-1----:R-:W-:Y:S05]  /*0270*/  @!P0 BRA `(.L_x_6) ;  /* 0x00000000003c8947 */ /* 0x002fea0003800000 */
[----:B------:R-:W0:Y:S01]  /*0280*/  LDC.64 R8, c[0x0][0x390] ;  /* 0x0000e400ff087b82 */ /* 0x000e220000000a00 */
[----:B------:R-:W-:-:S04]  /*0290*/  IADD3 R2, PT, PT, R2, 0x1, RZ ;  /* 0x0000000102027810 */ /* 0x000fc80007ffe0ff */
[----:B------:R-:W-:-:S03]  /*02a0*/  LOP3.LUT R2, R2, 0x3, RZ, 0xc0, !PT ;  /* 0x0000000302027812 */ /* 0x000fc600078ec0ff */
[----:B------:R-:W1:Y:S01]  /*02b0*/  LDC.64 R10, c[0x0][0x388] ;  /* 0x0000e200ff0a7b82 */ /* 0x000e620000000a00 */
[----:B------:R-:W-:-:S07]  /*02c0*/  IADD3 R2, PT, PT, -R2, RZ, RZ ;  /* 0x000000ff02027210 */ /* 0x000fce0007ffe1ff */
.L_x_7:
[----:B-1----:R-:W-:-:S04]  /*02d0*/  IMAD.WIDE R6, R3, 0x4, R10 ;  /* 0x0000000403067825 */ /* 0x002fc800078e020a */
[----:B0-2---:R-:W-:Y:S02]  /*02e0*/  IMAD.WIDE R4, R3, 0x4, R8 ;  /* 0x0000000403047825 */ /* 0x005fe400078e0208 */
[----:B------:R-:W2:Y:S04]  /*02f0*/  LDG.E R6, desc[UR4][R6.64] ;  /* 0x0000000406067981 */ /* 0x000ea8000c1e1900 */
[----:B------:R-:W2:Y:S01]  /*0300*/  LDG.E R13, desc[UR4][R4.64] ;  /* 0x00000004040d7981 */ /* 0x000ea2000c1e1900 */
[----:B------:R-:W-:Y:S01]  /*0310*/  VIADD R2, R2, 0x1 ;  /* 0x0000000102027836 */ /* 0x000fe20000000000 */
[----:B------:R-:W-:-:S04]  /*0320*/  IADD3 R3, PT, PT, R0, R3, RZ ;  /* 0x0000000300037210 */ /* 0x000fc80007ffe0ff */
[----:B------:R-:W-:Y:S01]  /*0330*/  ISETP.NE.AND P0, PT, R2, RZ, PT ;  /* 0x000000ff0200720c */ /* 0x000fe20003f05270 */
[----:B--2---:R-:W-:-:S05]  /*0340*/  FADD R13, R6, R13 ;  /* 0x0000000d060d7221 */ /* 0x004fca0000000000 */
[----:B------:R2:W-:Y:S07]  /*0350*/  STG.E desc[UR4][R4.64], R13 ;  /* 0x0000000d04007986 */ /* 0x0005ee000c101904 */
[----:B------:R-:W-:Y:S05]  /*0360*/  @P0 BRA `(.L_x_7) ;  /* 0xfffffffc00d80947 */ /* 0x000fea000383ffff */
.L_x_6:
[----:B------:R-:W-:Y:S05]  /*0370*/  BSYNC.RECONVERGENT B0 ;  /* 0x0000000000007941 */ /* 0x000fea0003800200 */
.L_x_5:
[----:B------:R-:W-:Y:S05]  /*0380*/  @!P1 EXIT ;  /* 0x000000000000994d */ /* 0x000fea0003800000 */
.L_x_8:
[----:B-12---:R-:W0:Y:S08]  /*0390*/  LDC.64 R4, c[0x0][0x388] ;  /* 0x0000e200ff047b82 */ /* 0x006e300000000a00 */
[----:B------:R-:W1:Y:S01]  /*03a0*/  LDC.64 R6, c[0x0][0x390] ;  /* 0x0000e400ff067b82 */ /* 0x000e620000000a00 */
[----:B0-----:R-:W-:-:S05]  /*03b0*/  IMAD.WIDE R12, R3, 0x4, R4 ;  /* 0x00000004030c7825 */ /* 0x001fca00078e0204 */
[----:B------:R-:W2:Y:S01]  /*03c0*/  LDG.E R2, desc[UR4][R12.64] ;  /* 0x000000040c027981 */ /* 0x000ea2000c1e1900 */
[----:B-1----:R-:W-:-:S05]  /*03d0*/  IMAD.WIDE R14, R3, 0x4, R6 ;  /* 0x00000004030e7825 */ /* 0x002fca00078e0206 */
[----:B------:R-:W2:Y:S01]  /*03e0*/  LDG.E R5, desc[UR4][R14.64] ;  /* 0x000000040e057981 */ /* 0x000ea2000c1e1900 */
[----:B------:R-:W-:-:S04]  /*03f0*/  IMAD.WIDE R6, R0, 0x4, R14 ;  /* 0x0000000400067825 */ /* 0x000fc800078e020e */
[----:B--2---:R-:W-:Y:S01]  /*0400*/  FADD R17, R2, R5 ;  /* 0x0000000502117221 */ /* 0x004fe20000000000 */
[----:B------:R-:W-:-:S04]  /*0410*/  IMAD.WIDE R4, R0, 0x4, R12 ;  /* 0x0000000400047825 */ /* 0x000fc800078e020c */
[----:B------:R0:W-:Y:S04]  /*0420*/  STG.E desc[UR4][R14.64], R17 ;  /* 0x000000110e007986 */ /* 0x0001e8000c101904 */
[----:B------:R-:W2:Y:S04]  /*0430*/  LDG.E R2, desc[UR4][R4.64] ;  /* 0x0000000404027981 */ /* 0x000ea8000c1e1900 */
[----:B------:R-:W2:Y:S01]  /*0440*/  LDG.E R9, desc[UR4][R6.64] ;  /* 0x0000000406097981 */ /* 0x000ea2000c1e1900 */
[----:B------:R-:W-:-:S04]  /*0450*/  IMAD.WIDE R10, R0, 0x4, R6 ;  /* 0x00000004000a7825 */ /* 0x000fc800078e0206 */
[----:B--2---:R-:W-:Y:S01]  /*0460*/  FADD R19, R2, R9 ;  /* 0x0000000902137221 */ /* 0x004fe20000000000 */
[----:B------:R-:W-:-:S04]  /*0470*/  IMAD.WIDE R8, R0, 0x4, R4 ;  /* 0x0000000400087825 */ /* 0x000fc800078e0204 */
[----:B------:R1:W-:Y:S04]  /*0480*/  STG.E desc[UR4][R6.64], R19 ;  /* 0x0000001306007986 */ /* 0x0003e8000c101904 */
[----:B------:R-:W2:Y:S04]  /*0490*/  LDG.E R2, desc[UR4][R8.64] ;  /* 0x0000000408027981 */ /* 0x000ea8000c1e1900 */
[----:B------:R-:W2:Y:S01]  /*04a0*/  LDG.E R13, desc[UR4][R10.64] ;  /* 0x000000040a0d7981 */ /* 0x000ea2000c1e1900 */
[----:B0-----:R-:W-:-:S04]  /*04b0*/  IMAD.WIDE R14, R0, 0x4, R10 ;  /* 0x00000004000e7825 */ /* 0x001fc800078e020a */
[----:B--2---:R-:W-:Y:S01]  /*04c0*/  FADD R21, R2, R13 ;  /* 0x0000000d02157221 */ /* 0x004fe20000000000 */
[----:B------:R-:W-:-:S04]  /*04d0*/  IMAD.WIDE R12, R0, 0x4, R8 ;  /* 0x00000004000c7825 */ /* 0x000fc800078e0208 */
[----:B------:R1:W-:Y:S04]  /*04e0*/  STG.E desc[UR4][R10.64], R21 ;  /* 0x000000150a007986 */ /* 0x0003e8000c101904 */
[----:B------:R-:W2:Y:S04]  /*04f0*/  LDG.E R12, desc[UR4][R12.64] ;  /* 0x000000040c0c7981 */ /* 0x000ea8000c1e1900 */
[----:B------:R-:W2:Y:S01]  /*0500*/  LDG.E R5, desc[UR4][R14.64] ;  /* 0x000000040e057981 */ /* 0x000ea2000c1e1900 */
[----:B------:R-:W-:-:S04]  /*0510*/  LEA R3, R0, R3, 0x2 ;  /* 0x0000000300037211 */ /* 0x000fc800078e10ff */
[----:B------:R-:W-:Y:S01]  /*0520*/  ISETP.GE.AND P0, PT, R3, UR6, PT ;  /* 0x0000000603007c0c */ /* 0x000fe2000bf06270 */
[----:B--2---:R-:W-:-:S05]  /*0530*/  FADD R5, R12, R5 ;  /* 0x000000050c057221 */ /* 0x004fca0000000000 */
[----:B------:R1:W-:Y:S07]  /*0540*/  STG.E desc[UR4][R14.64], R5 ;  /* 0x000000050e007986 */ /* 0x0003ee000c101904 */
[----:B------:R-:W-:Y:S05]  /*0550*/  @!P0 BRA `(.L_x_8) ;  /* 0xfffffffc008c8947 */ /* 0x000fea000383ffff */
[----:B------:R-:W-:Y:S05]  /*0560*/  EXIT ;  /* 0x000000000000794d */ /* 0x000fea0003800000 */
.L_x_9:
        /* <DEDUP_REMOVED lines=9> */
.L_x_11:


//--------------------- .nv.shared.reserved.0     --------------------------
	.section	.nv.shared.reserved.0,"aw",@nobits
	.weak		__nv_reservedSMEM_offset_0_alias
	.size		__nv_reservedSMEM_offset_0_alias, 0, 64
	.other		__nv_reservedSMEM_offset_0_alias,@"STO_CUDA_RESERVED_SHARED STV_DEFAULT"
__nv_reservedSMEM_offset_0_alias:
	.zero		0
	.zero		64


//--------------------- .nv.constant0._Z4initiPfS_ --------------------------
	.section	.nv.constant0._Z4initiPfS_,"a",@progbits
	.sectionflags	@""
	.align	4
.nv.constant0._Z4initiPfS_:
	.zero		920


//--------------------- .nv.constant0._Z3addiPfS_ --------------------------
	.section	.nv.constant0._Z3addiPfS_,"a",@progbits
	.sectionflags	@""
	.align	4
.nv.constant0._Z3addiPfS_:
	.zero		920


//--------------------- SYMBOLS --------------------------

	.type		.nv.reservedSmem.offset0,@object
	.size		.nv.reservedSmem.offset0,0x4
